//
// Generated by NVIDIA NVVM Compiler
//
// Compiler Build ID: CL-36424714
// Cuda compilation tools, release 13.0, V13.0.88
// Based on NVVM 20.0.0
//

.version 9.0
.target sm_100
.address_size 64

	// .globl	_Z8sumArrayPfiS_
.extern .shared .align 16 .b8 shared[];

.visible .entry _Z8sumArrayPfiS_(
	.param .u64 .ptr .align 1 _Z8sumArrayPfiS__param_0,
	.param .u32 _Z8sumArrayPfiS__param_1,
	.param .u64 .ptr .align 1 _Z8sumArrayPfiS__param_2
)
{
	.reg .pred 	%p<7>;
	.reg .b32 	%r<17>;
	.reg .b32 	%f<13>;
	.reg .b64 	%rd<9>;

	ld.param.u64 	%rd2, [_Z8sumArrayPfiS__param_0];
	ld.param.u32 	%r9, [_Z8sumArrayPfiS__param_1];
	ld.param.u64 	%rd3, [_Z8sumArrayPfiS__param_2];
	mov.u32 	%r1, %tid.x;
	setp.ge.s32 	%p1, %r1, %r9;
	mov.f32 	%f12, 0f00000000;
	@%p1 bra 	$L__BB0_3;
	mov.u32 	%r2, %ntid.x;
	cvta.to.global.u64 	%rd1, %rd2;
	mov.f32 	%f12, 0f00000000;
	mov.u32 	%r15, %r1;
$L__BB0_2:
	mul.wide.s32 	%rd4, %r15, 4;
	add.s64 	%rd5, %rd1, %rd4;
	ld.global.f32 	%f6, [%rd5];
	add.f32 	%f12, %f12, %f6;
	add.s32 	%r15, %r15, %r2;
	setp.lt.s32 	%p2, %r15, %r9;
	@%p2 bra 	$L__BB0_2;
$L__BB0_3:
	shl.b32 	%r10, %r1, 2;
	mov.u32 	%r11, shared;
	add.s32 	%r5, %r11, %r10;
	st.shared.f32 	[%r5], %f12;
	bar.sync 	0;
	mov.u32 	%r16, %ntid.x;
	setp.lt.u32 	%p3, %r16, 2;
	@%p3 bra 	$L__BB0_7;
$L__BB0_4:
	shr.u32 	%r8, %r16, 1;
	setp.ge.u32 	%p4, %r1, %r8;
	@%p4 bra 	$L__BB0_6;
	shl.b32 	%r12, %r8, 2;
	add.s32 	%r13, %r5, %r12;
	ld.shared.f32 	%f7, [%r13];
	ld.shared.f32 	%f8, [%r5];
	add.f32 	%f9, %f7, %f8;
	st.shared.f32 	[%r5], %f9;
$L__BB0_6:
	bar.sync 	0;
	setp.gt.u32 	%p5, %r16, 3;
	mov.u32 	%r16, %r8;
	@%p5 bra 	$L__BB0_4;
$L__BB0_7:
	setp.ne.s32 	%p6, %r1, 0;
	@%p6 bra 	$L__BB0_9;
	ld.shared.f32 	%f10, [shared];
	mov.u32 	%r14, %ctaid.x;
	cvta.to.global.u64 	%rd6, %rd3;
	mul.wide.u32 	%rd7, %r14, 4;
	add.s64 	%rd8, %rd6, %rd7;
	st.global.f32 	[%rd8], %f10;
$L__BB0_9:
	ret;

}


// ===== COMPILED SASS (sm_100) =====

	.target	sm_100

	.elftype	@"ET_EXEC"


//--------------------- .note.nv.tkinfo           --------------------------
	.section	.note.nv.tkinfo,"",@"SHT_NOTE"
	.sectionflags	@"SHF_NOTE_NV_TKINFO"
	.tkinfo
        /*0018*/ 	.word	0x00000002
        /*0030*/ 	.string	""
        /*0030*/ 	.string	"ptxas"
        /*0030*/ 	.string	"Cuda compilation tools, release 13.0, V13.0.88"
        /*0030*/ 	.string	"Build cuda_13.0.r13.0/compiler.36424714_0"
        /*0030*/ 	.string	"-arch sm_100 -m 64 "



//--------------------- .note.nv.cuinfo           --------------------------
	.section	.note.nv.cuinfo,"",@"SHT_NOTE"
	.sectionflags	@"SHF_NOTE_NV_CUINFO"
        /*0018*/ 	.short	0x0002
        /*001a*/ 	.short	0x0064
        /*001c*/ 	.short	0x0082
	.zero		2


//--------------------- .nv.info                  --------------------------
	.section	.nv.info,"",@"SHT_CUDA_INFO"
	.align	4


	//----- nvinfo : EIATTR_REGCOUNT
	.align		4
        /*0000*/ 	.byte	0x04, 0x2f
        /*0002*/ 	.short	(.L_1 - .L_0)
	.align		4
.L_0:
        /*0004*/ 	.word	index@(_Z8sumArrayPfiS_)
        /*0008*/ 	.word	0x0000000b


	//----- nvinfo : EIATTR_FRAME_SIZE
	.align		4
.L_1:
        /*000c*/ 	.byte	0x04, 0x11
        /*000e*/ 	.short	(.L_3 - .L_2)
	.align		4
.L_2:
        /*0010*/ 	.word	index@(_Z8sumArrayPfiS_)
        /*0014*/ 	.word	0x00000000


	//----- nvinfo : EIATTR_MIN_STACK_SIZE
	.align		4
.L_3:
        /*0018*/ 	.byte	0x04, 0x12
        /*001a*/ 	.short	(.L_5 - .L_4)
	.align		4
.L_4:
        /*001c*/ 	.word	index@(_Z8sumArrayPfiS_)
        /*0020*/ 	.word	0x00000000
.L_5:


//--------------------- .nv.compat                --------------------------
	.section	.nv.compat,"",@"SHT_CUDA_COMPAT_INFO"
	.align	4
        /*0000*/ 	.byte	0x02, 0x09, 0x00, 0x00, 0x02, 0x02, 0x01, 0x00, 0x02, 0x05, 0x05, 0x00, 0x03, 0x07, 0x01, 0x01
        /*0010*/ 	.byte	0x02, 0x03, 0x00, 0x00, 0x02, 0x06, 0x01, 0x00, 0x04, 0x0b, 0x08, 0x00, 0x09, 0x00, 0x00, 0x00
        /*0020*/ 	.byte	0x00, 0x00, 0x00, 0x00


//--------------------- .nv.info._Z8sumArrayPfiS_ --------------------------
	.section	.nv.info._Z8sumArrayPfiS_,"",@"SHT_CUDA_INFO"
	.sectionflags	@""
	.align	4


	//----- nvinfo : EIATTR_CUDA_API_VERSION
	.align		4
        /*0000*/ 	.byte	0x04, 0x37
        /*0002*/ 	.short	(.L_7 - .L_6)
.L_6:
        /*0004*/ 	.word	0x00000082


	//----- nvinfo : EIATTR_KPARAM_INFO
	.align		4
.L_7:
        /*0008*/ 	.byte	0x04, 0x17
        /*000a*/ 	.short	(.L_9 - .L_8)
.L_8:
        /*000c*/ 	.word	0x00000000
        /*0010*/ 	.short	0x0002
        /*0012*/ 	.short	0x0010
        /*0014*/ 	.byte	0x00, 0xf5, 0x21, 0x00


	//----- nvinfo : EIATTR_KPARAM_INFO
	.align		4
.L_9:
        /*0018*/ 	.byte	0x04, 0x17
        /*001a*/ 	.short	(.L_11 - .L_10)
.L_10:
        /*001c*/ 	.word	0x00000000
        /*0020*/ 	.short	0x0001
        /*0022*/ 	.short	0x0008
        /*0024*/ 	.byte	0x00, 0xf0, 0x11, 0x00


	//----- nvinfo : EIATTR_KPARAM_INFO
	.align		4
.L_11:
        /*0028*/ 	.byte	0x04, 0x17
        /*002a*/ 	.short	(.L_13 - .L_12)
.L_12:
        /*002c*/ 	.word	0x00000000
        /*0030*/ 	.short	0x0000
        /*0032*/ 	.short	0x0000
        /*0034*/ 	.byte	0x00, 0xf5, 0x21, 0x00


	//----- nvinfo : EIATTR_SPARSE_MMA_MASK
	.align		4
.L_13:
        /*0038*/ 	.byte	0x03, 0x50
        /*003a*/ 	.short	0x0000


	//----- nvinfo : EIATTR_MAXREG_COUNT
	.align		4
        /*003c*/ 	.byte	0x03, 0x1b
        /*003e*/ 	.short	0x00ff


	//----- nvinfo : EIATTR_NUM_BARRIERS
	.align		4
        /*0040*/ 	.byte	0x02, 0x4c
        /*0042*/ 	.byte	0x01
	.zero		1


	//----- nvinfo : EIATTR_MERCURY_ISA_VERSION
	.align		4
        /*0044*/ 	.byte	0x03, 0x5f
        /*0046*/ 	.short	0x0101


	//----- nvinfo : EIATTR_VRC_CTA_INIT_COUNT
	.align		4
        /*0048*/ 	.byte	0x02, 0x4a
	.zero		1
	.zero		1


	//----- nvinfo : EIATTR_EXIT_INSTR_OFFSETS
	.align		4
        /*004c*/ 	.byte	0x04, 0x1c
        /*004e*/ 	.short	(.L_15 - .L_14)


	//   ....[0]....
.L_14:
        /*0050*/ 	.word	0x00000290


	//   ....[1]....
        /*0054*/ 	.word	0x00000320


	//----- nvinfo : EIATTR_CRS_STACK_SIZE
	.align		4
.L_15:
        /*0058*/ 	.byte	0x04, 0x1e
        /*005a*/ 	.short	(.L_17 - .L_16)
.L_16:
        /*005c*/ 	.word	0x00000000


	//----- nvinfo : EIATTR_CBANK_PARAM_SIZE
	.align		4
.L_17:
        /*0060*/ 	.byte	0x03, 0x19
        /*0062*/ 	.short	0x0018


	//----- nvinfo : EIATTR_PARAM_CBANK
	.align		4
        /*0064*/ 	.byte	0x04, 0x0a
        /*0066*/ 	.short	(.L_19 - .L_18)
	.align		4
.L_18:
        /*0068*/ 	.word	index@(.nv.constant0._Z8sumArrayPfiS_)
        /*006c*/ 	.short	0x0380
        /*006e*/ 	.short	0x0018


	//----- nvinfo : EIATTR_SW_WAR
	.align		4
.L_19:
        /*0070*/ 	.byte	0x04, 0x36
        /*0072*/ 	.short	(.L_21 - .L_20)
.L_20:
        /*0074*/ 	.word	0x00000008
.L_21:


//--------------------- .nv.callgraph             --------------------------
	.section	.nv.callgraph,"",@"SHT_CUDA_CALLGRAPH"
	.align	4
	.sectionentsize	8
	.align		4
        /*0000*/ 	.word	0x00000000
	.align		4
        /*0004*/ 	.word	0xffffffff
	.align		4
        /*0008*/ 	.word	0x00000000
	.align		4
        /*000c*/ 	.word	0xfffffffe
	.align		4
        /*0010*/ 	.word	0x00000000
	.align		4
        /*0014*/ 	.word	0xfffffffd
	.align		4
        /*0018*/ 	.word	0x00000000
	.align		4
        /*001c*/ 	.word	0xfffffffc


//--------------------- .text._Z8sumArrayPfiS_    --------------------------
	.section	.text._Z8sumArrayPfiS_,"ax",@progbits
	.align	128
        .global         _Z8sumArrayPfiS_
        .type           _Z8sumArrayPfiS_,@function
        .size           _Z8sumArrayPfiS_,(.L_x_6 - _Z8sumArrayPfiS_)
        .other          _Z8sumArrayPfiS_,@"STO_CUDA_ENTRY STV_DEFAULT"
_Z8sumArrayPfiS_:
.text._Z8sumArrayPfiS_:
[----:B------:R-:W-:Y:S01]  /*0000*/  LDC R1, c[0x0][0x37c] ;  /* 0x0000df00ff017b82 */ /* 0x000fe20000000800 */
[----:B------:R-:W0:Y:S01]  /*0010*/  S2R R6, SR_TID.X ;  /* 0x0000000000067919 */ /* 0x000e220000002100 */
[----:B------:R-:W0:Y:S01]  /*0020*/  LDCU UR4, c[0x0][0x388] ;  /* 0x00007100ff0477ac */ /* 0x000e220008000800 */
[----:B------:R-:W-:Y:S01]  /*0030*/  BSSY.RECONVERGENT B0, `(.L_x_0) ;  /* 0x000000f000007945 */ /* 0x000fe20003800200 */
[----:B------:R-:W-:Y:S01]  /*0040*/  IMAD.MOV.U32 R0, RZ, RZ, RZ ;  /* 0x000000ffff007224 */ /* 0x000fe200078e00ff */
[----:B------:R-:W1:Y:S01]  /*0050*/  LDCU.64 UR6, c[0x0][0x358] ;  /* 0x00006b00ff0677ac */ /* 0x000e620008000a00 */
[----:B0-----:R-:W-:-:S13]  /*0060*/  ISETP.GE.AND P0, PT, R6, UR4, PT ;  /* 0x0000000406007c0c */ /* 0x001fda000bf06270 */
[----:B-1----:R-:W-:Y:S05]  /*0070*/  @P0 BRA `(.L_x_1) ;  /* 0x0000000000280947 */ /* 0x002fea0003800000 */
[----:B------:R-:W0:Y:S01]  /*0080*/  LDC R8, c[0x0][0x360] ;  /* 0x0000d800ff087b82 */ /* 0x000e220000000800 */
[----:B------:R-:W-:Y:S01]  /*0090*/  IMAD.MOV.U32 R0, RZ, RZ, RZ ;  /* 0x000000ffff007224 */ /* 0x000fe200078e00ff */
[----:B------:R-:W-:-:S06]  /*00a0*/  MOV R7, R6 ;  /* 0x0000000600077202 */ /* 0x000fcc0000000f00 */
[----:B------:R-:W1:Y:S02]  /*00b0*/  LDC.64 R4, c[0x0][0x380] ;  /* 0x0000e000ff047b82 */ /* 0x000e640000000a00 */
.L_x_2:
[----:B-1----:R-:W-:-:S06]  /*00c0*/  IMAD.WIDE R2, R7, 0x4, R4 ;  /* 0x0000000407027825 */ /* 0x002fcc00078e0204 */
[----:B------:R-:W2:Y:S01]  /*00d0*/  LDG.E R3, desc[UR6][R2.64] ;  /* 0x0000000602037981 */ /* 0x000ea2000c1e1900 */
[----:B0-----:R-:W-:-:S05]  /*00e0*/  IMAD.IADD R7, R8, 0x1, R7 ;  /* 0x0000000108077824 */ /* 0x001fca00078e0207 */
[----:B------:R-:W-:Y:S01]  /*00f0*/  ISETP.GE.AND P0, PT, R7, UR4, PT ;  /* 0x0000000407007c0c */ /* 0x000fe2000bf06270 */
[----:B--2---:R-:W-:-:S12]  /*0100*/  FADD R0, R3, R0 ;  /* 0x0000000003007221 */ /* 0x004fd80000000000 */
[----:B------:R-:W-:Y:S05]  /*0110*/  @!P0 BRA `(.L_x_2) ;  /* 0xfffffffc00e88947 */ /* 0x000fea000383ffff */
.L_x_1:
[----:B------:R-:W-:Y:S05]  /*0120*/  BSYNC.RECONVERGENT B0 ;  /* 0x0000000000007941 */ /* 0x000fea0003800200 */
.L_x_0:
[----:B------:R-:W0:Y:S01]  /*0130*/  S2UR UR5, SR_CgaCtaId ;  /* 0x00000000000579c3 */ /* 0x000e220000008800 */
[----:B------:R-:W-:Y:S01]  /*0140*/  UMOV UR4, 0x400 ;  /* 0x0000040000047882 */ /* 0x000fe20000000000 */
[----:B------:R-:W1:Y:S01]  /*0150*/  LDCU UR8, c[0x0][0x360] ;  /* 0x00006c00ff0877ac */ /* 0x000e620008000800 */
[----:B------:R-:W-:Y:S01]  /*0160*/  ISETP.NE.AND P0, PT, R6, RZ, PT ;  /* 0x000000ff0600720c */ /* 0x000fe20003f05270 */
[----:B-1----:R-:W-:Y:S02]  /*0170*/  UISETP.GE.U32.AND UP0, UPT, UR8, 0x2, UPT ;  /* 0x000000020800788c */ /* 0x002fe4000bf06070 */
[----:B0-----:R-:W-:-:S06]  /*0180*/  ULEA UR4, UR5, UR4, 0x18 ;  /* 0x0000000405047291 */ /* 0x001fcc000f8ec0ff */
[----:B------:R-:W-:-:S05]  /*0190*/  LEA R3, R6, UR4, 0x2 ;  /* 0x0000000406037c11 */ /* 0x000fca000f8e10ff */
[----:B------:R0:W-:Y:S01]  /*01a0*/  STS [R3], R0 ;  /* 0x0000000003007388 */ /* 0x0001e20000000800 */
[----:B------:R-:W-:Y:S06]  /*01b0*/  BAR.SYNC.DEFER_BLOCKING 0x0 ;  /* 0x0000000000007b1d */ /* 0x000fec0000010000 */
[----:B------:R-:W-:Y:S05]  /*01c0*/  BRA.U !UP0, `(.L_x_3) ;  /* 0x0000000108307547 */ /* 0x000fea000b800000 */
[----:B0-----:R-:W-:-:S07]  /*01d0*/  MOV R0, UR8 ;  /* 0x0000000800007c02 */ /* 0x001fce0008000f00 */
.L_x_4:
[----:B------:R-:W-:-:S04]  /*01e0*/  SHF.R.U32.HI R7, RZ, 0x1, R0 ;  /* 0x00000001ff077819 */ /* 0x000fc80000011600 */
[----:B------:R-:W-:-:S13]  /*01f0*/  ISETP.GE.U32.AND P1, PT, R6, R7, PT ;  /* 0x000000070600720c */ /* 0x000fda0003f26070 */
[----:B------:R-:W-:Y:S01]  /*0200*/  @!P1 IMAD R2, R7, 0x4, R3 ;  /* 0x0000000407029824 */ /* 0x000fe200078e0203 */
[----:B------:R-:W-:Y:S05]  /*0210*/  @!P1 LDS R5, [R3] ;  /* 0x0000000003059984 */ /* 0x000fea0000000800 */
[----:B------:R-:W0:Y:S02]  /*0220*/  @!P1 LDS R2, [R2] ;  /* 0x0000000002029984 */ /* 0x000e240000000800 */
[----:B0-----:R-:W-:-:S05]  /*0230*/  @!P1 FADD R4, R2, R5 ;  /* 0x0000000502049221 */ /* 0x001fca0000000000 */
[----:B------:R1:W-:Y:S01]  /*0240*/  @!P1 STS [R3], R4 ;  /* 0x0000000403009388 */ /* 0x0003e20000000800 */
[----:B------:R-:W-:Y:S01]  /*0250*/  BAR.SYNC.DEFER_BLOCKING 0x0 ;  /* 0x0000000000007b1d */ /* 0x000fe20000010000 */
[----:B------:R-:W-:Y:S02]  /*0260*/  ISETP.GT.U32.AND P1, PT, R0, 0x3, PT ;  /* 0x000000030000780c */ /* 0x000fe40003f24070 */
[----:B------:R-:W-:-:S11]  /*0270*/  MOV R0, R7 ;  /* 0x0000000700007202 */ /* 0x000fd60000000f00 */
[----:B-1----:R-:W-:Y:S05]  /*0280*/  @P1 BRA `(.L_x_4) ;  /* 0xfffffffc00d41947 */ /* 0x002fea000383ffff */
.L_x_3:
[----:B------:R-:W-:Y:S05]  /*0290*/  @P0 EXIT ;  /* 0x000000000000094d */ /* 0x000fea0003800000 */
[----:B------:R-:W1:Y:S01]  /*02a0*/  S2UR UR5, SR_CgaCtaId ;  /* 0x00000000000579c3 */ /* 0x000e620000008800 */
[----:B------:R-:W-:Y:S01]  /*02b0*/  UMOV UR4, 0x400 ;  /* 0x0000040000047882 */ /* 0x000fe20000000000 */
[----:B------:R-:W2:Y:S06]  /*02c0*/  S2R R7, SR_CTAID.X ;  /* 0x0000000000077919 */ /* 0x000eac0000002500 */
[----:B0-----:R-:W2:Y:S01]  /*02d0*/  LDC.64 R2, c[0x0][0x390] ;  /* 0x0000e400ff027b82 */ /* 0x001ea20000000a00 */
[----:B-1----:R-:W-:-:S09]  /*02e0*/  ULEA UR4, UR5, UR4, 0x18 ;  /* 0x0000000405047291 */ /* 0x002fd2000f8ec0ff */
[----:B------:R-:W0:Y:S01]  /*02f0*/  LDS R5, [UR4] ;  /* 0x00000004ff057984 */ /* 0x000e220008000800 */
[----:B--2---:R-:W-:-:S05]  /*0300*/  IMAD.WIDE.U32 R2, R7, 0x4, R2 ;  /* 0x0000000407027825 */ /* 0x004fca00078e0002 */
[----:B0-----:R-:W-:Y:S01]  /*0310*/  STG.E desc[UR6][R2.64], R5 ;  /* 0x0000000502007986 */ /* 0x001fe2000c101906 */
[----:B------:R-:W-:Y:S05]  /*0320*/  EXIT ;  /* 0x000000000000794d */ /* 0x000fea0003800000 */
.L_x_5:
[----:B------:R-:W-:-:S00]  /*0330*/  BRA `(.L_x_5) ;  /* 0xfffffffc00fc7947 */ /* 0x000fc0000383ffff */
[----:B------:R-:W-:-:S00]  /*0340*/  NOP ;  /* 0x0000000000007918 */ /* 0x000fc00000000000 */
        /* <DEDUP_REMOVED lines=11> */
.L_x_6:


//--------------------- .nv.shared._Z8sumArrayPfiS_ --------------------------
	.section	.nv.shared._Z8sumArrayPfiS_,"aw",@nobits
	.sectionflags	@""
	.align	16
	.zero		1024


//--------------------- .nv.shared.reserved.0     --------------------------
	.section	.nv.shared.reserved.0,"aw",@nobits
	.weak		__nv_reservedSMEM_offset_0_alias
	.size		__nv_reservedSMEM_offset_0_alias, 0, 64
	.other		__nv_reservedSMEM_offset_0_alias,@"STO_CUDA_RESERVED_SHARED STV_DEFAULT"
__nv_reservedSMEM_offset_0_alias:
	.zero		0
	.zero		64


//--------------------- .nv.constant0._Z8sumArrayPfiS_ --------------------------
	.section	.nv.constant0._Z8sumArrayPfiS_,"a",@progbits
	.sectionflags	@""
	.align	4
.nv.constant0._Z8sumArrayPfiS_:
	.zero		920


//--------------------- SYMBOLS --------------------------

	.type		.nv.reservedSmem.offset0,@object
	.size		.nv.reservedSmem.offset0,0x4
	.type		.nv.reservedSmem.cap,@object
	.size		.nv.reservedSmem.cap,0x4
